//
// Generated by NVIDIA NVVM Compiler
//
// Compiler Build ID: CL-36424714
// Cuda compilation tools, release 13.0, V13.0.88
// Based on NVVM 20.0.0
//

.version 9.0
.target sm_100
.address_size 64

	// .globl	_Z14nothing_kernelPiS_

.visible .entry _Z14nothing_kernelPiS_(
	.param .u64 .ptr .align 1 _Z14nothing_kernelPiS__param_0,
	.param .u64 .ptr .align 1 _Z14nothing_kernelPiS__param_1
)
{


	ret;

}


// ===== COMPILED SASS (sm_100) =====

	.target	sm_100

	.elftype	@"ET_EXEC"


//--------------------- .note.nv.tkinfo           --------------------------
	.section	.note.nv.tkinfo,"",@"SHT_NOTE"
	.sectionflags	@"SHF_NOTE_NV_TKINFO"
	.tkinfo
        /*0018*/ 	.word	0x00000002
        /*0030*/ 	.string	""
        /*0030*/ 	.string	"ptxas"
        /*0030*/ 	.string	"Cuda compilation tools, release 13.0, V13.0.88"
        /*0030*/ 	.string	"Build cuda_13.0.r13.0/compiler.36424714_0"
        /*0030*/ 	.string	"-arch sm_100 -m 64 "



//--------------------- .note.nv.cuinfo           --------------------------
	.section	.note.nv.cuinfo,"",@"SHT_NOTE"
	.sectionflags	@"SHF_NOTE_NV_CUINFO"
        /*0018*/ 	.short	0x0002
        /*001a*/ 	.short	0x0064
        /*001c*/ 	.short	0x0082
	.zero		2


//--------------------- .nv.info                  --------------------------
	.section	.nv.info,"",@"SHT_CUDA_INFO"
	.align	4


	//----- nvinfo : EIATTR_REGCOUNT
	.align		4
        /*0000*/ 	.byte	0x04, 0x2f
        /*0002*/ 	.short	(.L_1 - .L_0)
	.align		4
.L_0:
        /*0004*/ 	.word	index@(_Z14nothing_kernelPiS_)
        /*0008*/ 	.word	0x00000004


	//----- nvinfo : EIATTR_FRAME_SIZE
	.align		4
.L_1:
        /*000c*/ 	.byte	0x04, 0x11
        /*000e*/ 	.short	(.L_3 - .L_2)
	.align		4
.L_2:
        /*0010*/ 	.word	index@(_Z14nothing_kernelPiS_)
        /*0014*/ 	.word	0x00000000


	//----- nvinfo : EIATTR_MIN_STACK_SIZE
	.align		4
.L_3:
        /*0018*/ 	.byte	0x04, 0x12
        /*001a*/ 	.short	(.L_5 - .L_4)
	.align		4
.L_4:
        /*001c*/ 	.word	index@(_Z14nothing_kernelPiS_)
        /*0020*/ 	.word	0x00000000
.L_5:


//--------------------- .nv.compat                --------------------------
	.section	.nv.compat,"",@"SHT_CUDA_COMPAT_INFO"
	.align	4
        /*0000*/ 	.byte	0x02, 0x09, 0x00, 0x00, 0x02, 0x02, 0x01, 0x00, 0x02, 0x05, 0x05, 0x00, 0x03, 0x07, 0x01, 0x01
        /*0010*/ 	.byte	0x02, 0x03, 0x00, 0x00, 0x02, 0x06, 0x01, 0x00, 0x04, 0x0b, 0x08, 0x00, 0x09, 0x00, 0x00, 0x00
        /*0020*/ 	.byte	0x00, 0x00, 0x00, 0x00


//--------------------- .nv.info._Z14nothing_kernelPiS_ --------------------------
	.section	.nv.info._Z14nothing_kernelPiS_,"",@"SHT_CUDA_INFO"
	.sectionflags	@""
	.align	4


	//----- nvinfo : EIATTR_CUDA_API_VERSION
	.align		4
        /*0000*/ 	.byte	0x04, 0x37
        /*0002*/ 	.short	(.L_7 - .L_6)
.L_6:
        /*0004*/ 	.word	0x00000082


	//----- nvinfo : EIATTR_KPARAM_INFO
	.align		4
.L_7:
        /*0008*/ 	.byte	0x04, 0x17
        /*000a*/ 	.short	(.L_9 - .L_8)
.L_8:
        /*000c*/ 	.word	0x00000000
        /*0010*/ 	.short	0x0001
        /*0012*/ 	.short	0x0008
        /*0014*/ 	.byte	0x00, 0xf5, 0x21, 0x00


	//----- nvinfo : EIATTR_KPARAM_INFO
	.align		4
.L_9:
        /*0018*/ 	.byte	0x04, 0x17
        /*001a*/ 	.short	(.L_11 - .L_10)
.L_10:
        /*001c*/ 	.word	0x00000000
        /*0020*/ 	.short	0x0000
        /*0022*/ 	.short	0x0000
        /*0024*/ 	.byte	0x00, 0xf5, 0x21, 0x00


	//----- nvinfo : EIATTR_SPARSE_MMA_MASK
	.align		4
.L_11:
        /*0028*/ 	.byte	0x03, 0x50
        /*002a*/ 	.short	0x0000


	//----- nvinfo : EIATTR_MAXREG_COUNT
	.align		4
        /*002c*/ 	.byte	0x03, 0x1b
        /*002e*/ 	.short	0x00ff


	//----- nvinfo : EIATTR_MERCURY_ISA_VERSION
	.align		4
        /*0030*/ 	.byte	0x03, 0x5f
        /*0032*/ 	.short	0x0101


	//----- nvinfo : EIATTR_VRC_CTA_INIT_COUNT
	.align		4
        /*0034*/ 	.byte	0x02, 0x4a
	.zero		1
	.zero		1


	//----- nvinfo : EIATTR_EXIT_INSTR_OFFSETS
	.align		4
        /*0038*/ 	.byte	0x04, 0x1c
        /*003a*/ 	.short	(.L_13 - .L_12)


	//   ....[0]....
.L_12:
        /*003c*/ 	.word	0x00000010


	//----- nvinfo : EIATTR_CBANK_PARAM_SIZE
	.align		4
.L_13:
        /*0040*/ 	.byte	0x03, 0x19
        /*0042*/ 	.short	0x0010


	//----- nvinfo : EIATTR_PARAM_CBANK
	.align		4
        /*0044*/ 	.byte	0x04, 0x0a
        /*0046*/ 	.short	(.L_15 - .L_14)
	.align		4
.L_14:
        /*0048*/ 	.word	index@(.nv.constant0._Z14nothing_kernelPiS_)
        /*004c*/ 	.short	0x0380
        /*004e*/ 	.short	0x0010


	//----- nvinfo : EIATTR_SW_WAR
	.align		4
.L_15:
        /*0050*/ 	.byte	0x04, 0x36
        /*0052*/ 	.short	(.L_17 - .L_16)
.L_16:
        /*0054*/ 	.word	0x00000008
.L_17:


//--------------------- .nv.callgraph             --------------------------
	.section	.nv.callgraph,"",@"SHT_CUDA_CALLGRAPH"
	.align	4
	.sectionentsize	8
	.align		4
        /*0000*/ 	.word	0x00000000
	.align		4
        /*0004*/ 	.word	0xffffffff
	.align		4
        /*0008*/ 	.word	0x00000000
	.align		4
        /*000c*/ 	.word	0xfffffffe
	.align		4
        /*0010*/ 	.word	0x00000000
	.align		4
        /*0014*/ 	.word	0xfffffffd
	.align		4
        /*0018*/ 	.word	0x00000000
	.align		4
        /*001c*/ 	.word	0xfffffffc


//--------------------- .text._Z14nothing_kernelPiS_ --------------------------
	.section	.text._Z14nothing_kernelPiS_,"ax",@progbits
	.align	128
        .global         _Z14nothing_kernelPiS_
        .type           _Z14nothing_kernelPiS_,@function
        .size           _Z14nothing_kernelPiS_,(.L_x_1 - _Z14nothing_kernelPiS_)
        .other          _Z14nothing_kernelPiS_,@"STO_CUDA_ENTRY STV_DEFAULT"
_Z14nothing_kernelPiS_:
.text._Z14nothing_kernelPiS_:
[----:B------:R-:W-:Y:S01]  /*0000*/  LDC R1, c[0x0][0x37c] ;  /* 0x0000df00ff017b82 */ /* 0x000fe20000000800 */
[----:B------:R-:W-:Y:S05]  /*0010*/  EXIT ;  /* 0x000000000000794d */ /* 0x000fea0003800000 */
.L_x_0:
[----:B------:R-:W-:-:S00]  /*0020*/  BRA `(.L_x_0) ;  /* 0xfffffffc00fc7947 */ /* 0x000fc0000383ffff */
[----:B------:R-:W-:-:S00]  /*0030*/  NOP ;  /* 0x0000000000007918 */ /* 0x000fc00000000000 */
        /* <DEDUP_REMOVED lines=12> */
.L_x_1:


//--------------------- .nv.shared.reserved.0     --------------------------
	.section	.nv.shared.reserved.0,"aw",@nobits
	.weak		__nv_reservedSMEM_offset_0_alias
	.size		__nv_reservedSMEM_offset_0_alias, 0, 64
	.other		__nv_reservedSMEM_offset_0_alias,@"STO_CUDA_RESERVED_SHARED STV_DEFAULT"
__nv_reservedSMEM_offset_0_alias:
	.zero		0
	.zero		64


//--------------------- .nv.constant0._Z14nothing_kernelPiS_ --------------------------
	.section	.nv.constant0._Z14nothing_kernelPiS_,"a",@progbits
	.sectionflags	@""
	.align	4
.nv.constant0._Z14nothing_kernelPiS_:
	.zero		912


//--------------------- SYMBOLS --------------------------

	.type		.nv.reservedSmem.offset0,@object
	.size		.nv.reservedSmem.offset0,0x4
